//
// Generated by NVIDIA NVVM Compiler
//
// Compiler Build ID: CL-36424714
// Cuda compilation tools, release 13.0, V13.0.88
// Based on NVVM 20.0.0
//

.version 9.0
.target sm_100
.address_size 64

	// .globl	_Z31batch_blockreduce_argmax_kernelPKfiiPfPj
// _ZZ31batch_blockreduce_argmax_kernelPKfiiPfPjE5cache has been demoted
// _ZZ31batch_blockreduce_argmax_kernelPKfiiPfPjE9cache_idx has been demoted
// _ZZ28batch_blockreduce_sum_kernelPKfiiPffE5cache has been demoted

.visible .entry _Z31batch_blockreduce_argmax_kernelPKfiiPfPj(
	.param .u64 .ptr .align 1 _Z31batch_blockreduce_argmax_kernelPKfiiPfPj_param_0,
	.param .u32 _Z31batch_blockreduce_argmax_kernelPKfiiPfPj_param_1,
	.param .u32 _Z31batch_blockreduce_argmax_kernelPKfiiPfPj_param_2,
	.param .u64 .ptr .align 1 _Z31batch_blockreduce_argmax_kernelPKfiiPfPj_param_3,
	.param .u64 .ptr .align 1 _Z31batch_blockreduce_argmax_kernelPKfiiPfPj_param_4
)
{
	.reg .pred 	%p<18>;
	.reg .b32 	%r<40>;
	.reg .b32 	%f<5>;
	.reg .b64 	%rd<13>;
	// demoted variable
	.shared .align 4 .b8 _ZZ31batch_blockreduce_argmax_kernelPKfiiPfPjE5cache[4224];
	// demoted variable
	.shared .align 4 .b8 _ZZ31batch_blockreduce_argmax_kernelPKfiiPfPjE9cache_idx[4224];
	ld.param.u64 	%rd1, [_Z31batch_blockreduce_argmax_kernelPKfiiPfPj_param_0];
	ld.param.u32 	%r10, [_Z31batch_blockreduce_argmax_kernelPKfiiPfPj_param_1];
	ld.param.u32 	%r11, [_Z31batch_blockreduce_argmax_kernelPKfiiPfPj_param_2];
	ld.param.u64 	%rd2, [_Z31batch_blockreduce_argmax_kernelPKfiiPfPj_param_3];
	ld.param.u64 	%rd3, [_Z31batch_blockreduce_argmax_kernelPKfiiPfPj_param_4];
	mov.u32 	%r1, %tid.x;
	mov.u32 	%r2, %ctaid.x;
	setp.lt.s32 	%p2, %r1, %r10;
	setp.lt.s32 	%p3, %r2, %r11;
	and.pred  	%p1, %p2, %p3;
	not.pred 	%p4, %p1;
	@%p4 bra 	$L__BB0_2;
	cvta.to.global.u64 	%rd4, %rd1;
	mad.lo.s32 	%r12, %r10, %r2, %r1;
	mul.wide.s32 	%rd5, %r12, 4;
	add.s64 	%rd6, %rd4, %rd5;
	ld.global.f32 	%f2, [%rd6];
	shr.u32 	%r13, %r1, 5;
	add.s32 	%r14, %r13, %r1;
	shl.b32 	%r15, %r14, 2;
	mov.u32 	%r16, _ZZ31batch_blockreduce_argmax_kernelPKfiiPfPjE5cache;
	add.s32 	%r17, %r16, %r15;
	st.shared.f32 	[%r17], %f2;
	mov.u32 	%r18, _ZZ31batch_blockreduce_argmax_kernelPKfiiPfPjE9cache_idx;
	add.s32 	%r19, %r18, %r15;
	st.shared.u32 	[%r19], %r1;
$L__BB0_2:
	bar.sync 	0;
	mov.u32 	%r3, %ntid.x;
	setp.lt.u32 	%p5, %r3, 2;
	@%p5 bra 	$L__BB0_9;
	shr.u32 	%r21, %r1, 5;
	add.s32 	%r22, %r21, %r1;
	shl.b32 	%r23, %r22, 2;
	mov.u32 	%r24, _ZZ31batch_blockreduce_argmax_kernelPKfiiPfPjE5cache;
	add.s32 	%r4, %r24, %r23;
	mov.u32 	%r25, _ZZ31batch_blockreduce_argmax_kernelPKfiiPfPjE9cache_idx;
	add.s32 	%r5, %r25, %r23;
	mov.b32 	%r39, 1;
$L__BB0_4:
	@%p4 bra 	$L__BB0_8;
	shl.b32 	%r26, %r39, 1;
	add.s32 	%r27, %r26, 1023;
	and.b32  	%r29, %r27, %r1;
	setp.ne.s32 	%p7, %r29, 0;
	add.s32 	%r7, %r39, %r1;
	setp.ge.s32 	%p8, %r7, %r10;
	or.pred  	%p9, %p7, %p8;
	@%p9 bra 	$L__BB0_8;
	ld.shared.f32 	%f3, [%r4];
	shr.u32 	%r30, %r7, 5;
	add.s32 	%r8, %r30, %r7;
	shl.b32 	%r31, %r8, 2;
	add.s32 	%r33, %r24, %r31;
	ld.shared.f32 	%f1, [%r33];
	setp.geu.f32 	%p10, %f3, %f1;
	@%p10 bra 	$L__BB0_8;
	st.shared.f32 	[%r4], %f1;
	add.s32 	%r36, %r25, %r31;
	ld.shared.u32 	%r37, [%r36];
	st.shared.u32 	[%r5], %r37;
$L__BB0_8:
	bar.sync 	0;
	shl.b32 	%r39, %r39, 1;
	setp.lt.u32 	%p11, %r39, %r3;
	@%p11 bra 	$L__BB0_4;
$L__BB0_9:
	setp.ge.s32 	%p12, %r2, %r11;
	setp.ne.s32 	%p13, %r1, 0;
	setp.lt.s32 	%p14, %r10, 1;
	or.pred  	%p15, %p13, %p14;
	or.pred  	%p16, %p15, %p12;
	@%p16 bra 	$L__BB0_12;
	ld.shared.f32 	%f4, [_ZZ31batch_blockreduce_argmax_kernelPKfiiPfPjE5cache];
	cvta.to.global.u64 	%rd7, %rd2;
	mul.wide.u32 	%rd8, %r2, 4;
	add.s64 	%rd9, %rd7, %rd8;
	st.global.f32 	[%rd9], %f4;
	setp.eq.s64 	%p17, %rd3, 0;
	@%p17 bra 	$L__BB0_12;
	ld.shared.u32 	%r38, [_ZZ31batch_blockreduce_argmax_kernelPKfiiPfPjE9cache_idx];
	cvta.to.global.u64 	%rd10, %rd3;
	add.s64 	%rd12, %rd10, %rd8;
	st.global.u32 	[%rd12], %r38;
$L__BB0_12:
	ret;

}
	// .globl	_Z28batch_blockreduce_sum_kernelPKfiiPff
.visible .entry _Z28batch_blockreduce_sum_kernelPKfiiPff(
	.param .u64 .ptr .align 1 _Z28batch_blockreduce_sum_kernelPKfiiPff_param_0,
	.param .u32 _Z28batch_blockreduce_sum_kernelPKfiiPff_param_1,
	.param .u32 _Z28batch_blockreduce_sum_kernelPKfiiPff_param_2,
	.param .u64 .ptr .align 1 _Z28batch_blockreduce_sum_kernelPKfiiPff_param_3,
	.param .f32 _Z28batch_blockreduce_sum_kernelPKfiiPff_param_4
)
{
	.reg .pred 	%p<17>;
	.reg .b32 	%r<26>;
	.reg .b32 	%f<10>;
	.reg .b64 	%rd<11>;
	// demoted variable
	.shared .align 4 .b8 _ZZ28batch_blockreduce_sum_kernelPKfiiPffE5cache[4224];
	ld.param.u64 	%rd2, [_Z28batch_blockreduce_sum_kernelPKfiiPff_param_0];
	ld.param.u32 	%r8, [_Z28batch_blockreduce_sum_kernelPKfiiPff_param_1];
	ld.param.u32 	%r9, [_Z28batch_blockreduce_sum_kernelPKfiiPff_param_2];
	ld.param.u64 	%rd3, [_Z28batch_blockreduce_sum_kernelPKfiiPff_param_3];
	ld.param.f32 	%f1, [_Z28batch_blockreduce_sum_kernelPKfiiPff_param_4];
	cvta.to.global.u64 	%rd1, %rd3;
	mov.u32 	%r1, %tid.x;
	mov.u32 	%r2, %ctaid.x;
	setp.lt.s32 	%p2, %r1, %r8;
	setp.lt.s32 	%p3, %r2, %r9;
	and.pred  	%p1, %p2, %p3;
	shr.u32 	%r10, %r1, 5;
	add.s32 	%r11, %r10, %r1;
	shl.b32 	%r12, %r11, 2;
	mov.u32 	%r13, _ZZ28batch_blockreduce_sum_kernelPKfiiPffE5cache;
	add.s32 	%r3, %r13, %r12;
	not.pred 	%p4, %p1;
	@%p4 bra 	$L__BB1_2;
	cvta.to.global.u64 	%rd4, %rd2;
	mad.lo.s32 	%r14, %r8, %r2, %r1;
	mul.wide.s32 	%rd5, %r14, 4;
	add.s64 	%rd6, %rd4, %rd5;
	ld.global.f32 	%f2, [%rd6];
	st.shared.f32 	[%r3], %f2;
$L__BB1_2:
	bar.sync 	0;
	mov.u32 	%r4, %ntid.x;
	setp.lt.u32 	%p5, %r4, 2;
	@%p5 bra 	$L__BB1_8;
	mov.b32 	%r25, 1;
$L__BB1_4:
	@%p4 bra 	$L__BB1_7;
	shl.b32 	%r16, %r25, 1;
	add.s32 	%r17, %r16, 1023;
	and.b32  	%r19, %r17, %r1;
	setp.ne.s32 	%p7, %r19, 0;
	add.s32 	%r6, %r25, %r1;
	setp.ge.s32 	%p8, %r6, %r8;
	or.pred  	%p9, %p7, %p8;
	@%p9 bra 	$L__BB1_7;
	shr.u32 	%r20, %r6, 5;
	add.s32 	%r21, %r20, %r6;
	shl.b32 	%r22, %r21, 2;
	add.s32 	%r24, %r13, %r22;
	ld.shared.f32 	%f3, [%r24];
	ld.shared.f32 	%f4, [%r3];
	add.f32 	%f5, %f3, %f4;
	st.shared.f32 	[%r3], %f5;
$L__BB1_7:
	bar.sync 	0;
	shl.b32 	%r25, %r25, 1;
	setp.lt.u32 	%p10, %r25, %r4;
	@%p10 bra 	$L__BB1_4;
$L__BB1_8:
	setp.ge.s32 	%p11, %r2, %r9;
	setp.ne.s32 	%p12, %r1, 0;
	setp.lt.s32 	%p13, %r8, 1;
	or.pred  	%p14, %p12, %p13;
	or.pred  	%p15, %p14, %p11;
	@%p15 bra 	$L__BB1_12;
	setp.eq.f32 	%p16, %f1, 0f00000000;
	@%p16 bra 	$L__BB1_11;
	mul.wide.u32 	%rd9, %r2, 4;
	add.s64 	%rd10, %rd1, %rd9;
	ld.global.f32 	%f7, [%rd10];
	ld.shared.f32 	%f8, [_ZZ28batch_blockreduce_sum_kernelPKfiiPffE5cache];
	fma.rn.f32 	%f9, %f1, %f7, %f8;
	st.global.f32 	[%rd10], %f9;
	bra.uni 	$L__BB1_12;
$L__BB1_11:
	ld.shared.f32 	%f6, [_ZZ28batch_blockreduce_sum_kernelPKfiiPffE5cache];
	mul.wide.u32 	%rd7, %r2, 4;
	add.s64 	%rd8, %rd1, %rd7;
	st.global.f32 	[%rd8], %f6;
$L__BB1_12:
	ret;

}


// ===== COMPILED SASS (sm_100) =====

	.target	sm_100

	.elftype	@"ET_EXEC"


//--------------------- .note.nv.tkinfo           --------------------------
	.section	.note.nv.tkinfo,"",@"SHT_NOTE"
	.sectionflags	@"SHF_NOTE_NV_TKINFO"
	.tkinfo
        /*0018*/ 	.word	0x00000002
        /*0030*/ 	.string	""
        /*0030*/ 	.string	"ptxas"
        /*0030*/ 	.string	"Cuda compilation tools, release 13.0, V13.0.88"
        /*0030*/ 	.string	"Build cuda_13.0.r13.0/compiler.36424714_0"
        /*0030*/ 	.string	"-arch sm_100 -m 64 "



//--------------------- .note.nv.cuinfo           --------------------------
	.section	.note.nv.cuinfo,"",@"SHT_NOTE"
	.sectionflags	@"SHF_NOTE_NV_CUINFO"
        /*0018*/ 	.short	0x0002
        /*001a*/ 	.short	0x0064
        /*001c*/ 	.short	0x0082
	.zero		2


//--------------------- .nv.info                  --------------------------
	.section	.nv.info,"",@"SHT_CUDA_INFO"
	.align	4


	//----- nvinfo : EIATTR_REGCOUNT
	.align		4
        /*0000*/ 	.byte	0x04, 0x2f
        /*0002*/ 	.short	(.L_1 - .L_0)
	.align		4
.L_0:
        /*0004*/ 	.word	index@(_Z31batch_blockreduce_argmax_kernelPKfiiPfPj)
        /*0008*/ 	.word	0x0000000a


	//----- nvinfo : EIATTR_FRAME_SIZE
	.align		4
.L_1:
        /*000c*/ 	.byte	0x04, 0x11
        /*000e*/ 	.short	(.L_3 - .L_2)
	.align		4
.L_2:
        /*0010*/ 	.word	index@(_Z31batch_blockreduce_argmax_kernelPKfiiPfPj)
        /*0014*/ 	.word	0x00000000


	//----- nvinfo : EIATTR_REGCOUNT
	.align		4
.L_3:
        /*0018*/ 	.byte	0x04, 0x2f
        /*001a*/ 	.short	(.L_5 - .L_4)
	.align		4
.L_4:
        /*001c*/ 	.word	index@(_Z28batch_blockreduce_sum_kernelPKfiiPff)
        /*0020*/ 	.word	0x0000000a


	//----- nvinfo : EIATTR_FRAME_SIZE
	.align		4
.L_5:
        /*0024*/ 	.byte	0x04, 0x11
        /*0026*/ 	.short	(.L_7 - .L_6)
	.align		4
.L_6:
        /*0028*/ 	.word	index@(_Z28batch_blockreduce_sum_kernelPKfiiPff)
        /*002c*/ 	.word	0x00000000


	//----- nvinfo : EIATTR_MIN_STACK_SIZE
	.align		4
.L_7:
        /*0030*/ 	.byte	0x04, 0x12
        /*0032*/ 	.short	(.L_9 - .L_8)
	.align		4
.L_8:
        /*0034*/ 	.word	index@(_Z28batch_blockreduce_sum_kernelPKfiiPff)
        /*0038*/ 	.word	0x00000000


	//----- nvinfo : EIATTR_MIN_STACK_SIZE
	.align		4
.L_9:
        /*003c*/ 	.byte	0x04, 0x12
        /*003e*/ 	.short	(.L_11 - .L_10)
	.align		4
.L_10:
        /*0040*/ 	.word	index@(_Z31batch_blockreduce_argmax_kernelPKfiiPfPj)
        /*0044*/ 	.word	0x00000000
.L_11:


//--------------------- .nv.compat                --------------------------
	.section	.nv.compat,"",@"SHT_CUDA_COMPAT_INFO"
	.align	4
        /*0000*/ 	.byte	0x02, 0x09, 0x00, 0x00, 0x02, 0x02, 0x01, 0x00, 0x02, 0x05, 0x05, 0x00, 0x03, 0x07, 0x01, 0x01
        /*0010*/ 	.byte	0x02, 0x03, 0x00, 0x00, 0x02, 0x06, 0x01, 0x00, 0x04, 0x0b, 0x08, 0x00, 0x09, 0x00, 0x00, 0x00
        /*0020*/ 	.byte	0x00, 0x00, 0x00, 0x00


//--------------------- .nv.info._Z28batch_blockreduce_sum_kernelPKfiiPff --------------------------
	.section	.nv.info._Z28batch_blockreduce_sum_kernelPKfiiPff,"",@"SHT_CUDA_INFO"
	.sectionflags	@""
	.align	4


	//----- nvinfo : EIATTR_CUDA_API_VERSION
	.align		4
        /*0000*/ 	.byte	0x04, 0x37
        /*0002*/ 	.short	(.L_13 - .L_12)
.L_12:
        /*0004*/ 	.word	0x00000082


	//----- nvinfo : EIATTR_KPARAM_INFO
	.align		4
.L_13:
        /*0008*/ 	.byte	0x04, 0x17
        /*000a*/ 	.short	(.L_15 - .L_14)
.L_14:
        /*000c*/ 	.word	0x00000000
        /*0010*/ 	.short	0x0004
        /*0012*/ 	.short	0x0018
        /*0014*/ 	.byte	0x00, 0xf0, 0x11, 0x00


	//----- nvinfo : EIATTR_KPARAM_INFO
	.align		4
.L_15:
        /*0018*/ 	.byte	0x04, 0x17
        /*001a*/ 	.short	(.L_17 - .L_16)
.L_16:
        /*001c*/ 	.word	0x00000000
        /*0020*/ 	.short	0x0003
        /*0022*/ 	.short	0x0010
        /*0024*/ 	.byte	0x00, 0xf5, 0x21, 0x00


	//----- nvinfo : EIATTR_KPARAM_INFO
	.align		4
.L_17:
        /*0028*/ 	.byte	0x04, 0x17
        /*002a*/ 	.short	(.L_19 - .L_18)
.L_18:
        /*002c*/ 	.word	0x00000000
        /*0030*/ 	.short	0x0002
        /*0032*/ 	.short	0x000c
        /*0034*/ 	.byte	0x00, 0xf0, 0x11, 0x00


	//----- nvinfo : EIATTR_KPARAM_INFO
	.align		4
.L_19:
        /*0038*/ 	.byte	0x04, 0x17
        /*003a*/ 	.short	(.L_21 - .L_20)
.L_20:
        /*003c*/ 	.word	0x00000000
        /*0040*/ 	.short	0x0001
        /*0042*/ 	.short	0x0008
        /*0044*/ 	.byte	0x00, 0xf0, 0x11, 0x00


	//----- nvinfo : EIATTR_KPARAM_INFO
	.align		4
.L_21:
        /*0048*/ 	.byte	0x04, 0x17
        /*004a*/ 	.short	(.L_23 - .L_22)
.L_22:
        /*004c*/ 	.word	0x00000000
        /*0050*/ 	.short	0x0000
        /*0052*/ 	.short	0x0000
        /*0054*/ 	.byte	0x00, 0xf5, 0x21, 0x00


	//----- nvinfo : EIATTR_SPARSE_MMA_MASK
	.align		4
.L_23:
        /*0058*/ 	.byte	0x03, 0x50
        /*005a*/ 	.short	0x0000


	//----- nvinfo : EIATTR_MAXREG_COUNT
	.align		4
        /*005c*/ 	.byte	0x03, 0x1b
        /*005e*/ 	.short	0x00ff


	//----- nvinfo : EIATTR_NUM_BARRIERS
	.align		4
        /*0060*/ 	.byte	0x02, 0x4c
        /*0062*/ 	.byte	0x01
	.zero		1


	//----- nvinfo : EIATTR_MERCURY_ISA_VERSION
	.align		4
        /*0064*/ 	.byte	0x03, 0x5f
        /*0066*/ 	.short	0x0101


	//----- nvinfo : EIATTR_VRC_CTA_INIT_COUNT
	.align		4
        /*0068*/ 	.byte	0x02, 0x4a
	.zero		1
	.zero		1


	//----- nvinfo : EIATTR_EXIT_INSTR_OFFSETS
	.align		4
        /*006c*/ 	.byte	0x04, 0x1c
        /*006e*/ 	.short	(.L_25 - .L_24)


	//   ....[0]....
.L_24:
        /*0070*/ 	.word	0x000002c0


	//   ....[1]....
        /*0074*/ 	.word	0x00000390


	//   ....[2]....
        /*0078*/ 	.word	0x00000410


	//----- nvinfo : EIATTR_CRS_STACK_SIZE
	.align		4
.L_25:
        /*007c*/ 	.byte	0x04, 0x1e
        /*007e*/ 	.short	(.L_27 - .L_26)
.L_26:
        /*0080*/ 	.word	0x00000000


	//----- nvinfo : EIATTR_CBANK_PARAM_SIZE
	.align		4
.L_27:
        /*0084*/ 	.byte	0x03, 0x19
        /*0086*/ 	.short	0x001c


	//----- nvinfo : EIATTR_PARAM_CBANK
	.align		4
        /*0088*/ 	.byte	0x04, 0x0a
        /*008a*/ 	.short	(.L_29 - .L_28)
	.align		4
.L_28:
        /*008c*/ 	.word	index@(.nv.constant0._Z28batch_blockreduce_sum_kernelPKfiiPff)
        /*0090*/ 	.short	0x0380
        /*0092*/ 	.short	0x001c


	//----- nvinfo : EIATTR_SW_WAR
	.align		4
.L_29:
        /*0094*/ 	.byte	0x04, 0x36
        /*0096*/ 	.short	(.L_31 - .L_30)
.L_30:
        /*0098*/ 	.word	0x00000008
.L_31:


//--------------------- .nv.info._Z31batch_blockreduce_argmax_kernelPKfiiPfPj --------------------------
	.section	.nv.info._Z31batch_blockreduce_argmax_kernelPKfiiPfPj,"",@"SHT_CUDA_INFO"
	.sectionflags	@""
	.align	4


	//----- nvinfo : EIATTR_CUDA_API_VERSION
	.align		4
        /*0000*/ 	.byte	0x04, 0x37
        /*0002*/ 	.short	(.L_33 - .L_32)
.L_32:
        /*0004*/ 	.word	0x00000082


	//----- nvinfo : EIATTR_KPARAM_INFO
	.align		4
.L_33:
        /*0008*/ 	.byte	0x04, 0x17
        /*000a*/ 	.short	(.L_35 - .L_34)
.L_34:
        /*000c*/ 	.word	0x00000000
        /*0010*/ 	.short	0x0004
        /*0012*/ 	.short	0x0018
        /*0014*/ 	.byte	0x00, 0xf5, 0x21, 0x00


	//----- nvinfo : EIATTR_KPARAM_INFO
	.align		4
.L_35:
        /*0018*/ 	.byte	0x04, 0x17
        /*001a*/ 	.short	(.L_37 - .L_36)
.L_36:
        /*001c*/ 	.word	0x00000000
        /*0020*/ 	.short	0x0003
        /*0022*/ 	.short	0x0010
        /*0024*/ 	.byte	0x00, 0xf5, 0x21, 0x00


	//----- nvinfo : EIATTR_KPARAM_INFO
	.align		4
.L_37:
        /*0028*/ 	.byte	0x04, 0x17
        /*002a*/ 	.short	(.L_39 - .L_38)
.L_38:
        /*002c*/ 	.word	0x00000000
        /*0030*/ 	.short	0x0002
        /*0032*/ 	.short	0x000c
        /*0034*/ 	.byte	0x00, 0xf0, 0x11, 0x00


	//----- nvinfo : EIATTR_KPARAM_INFO
	.align		4
.L_39:
        /*0038*/ 	.byte	0x04, 0x17
        /*003a*/ 	.short	(.L_41 - .L_40)
.L_40:
        /*003c*/ 	.word	0x00000000
        /*0040*/ 	.short	0x0001
        /*0042*/ 	.short	0x0008
        /*0044*/ 	.byte	0x00, 0xf0, 0x11, 0x00


	//----- nvinfo : EIATTR_KPARAM_INFO
	.align		4
.L_41:
        /*0048*/ 	.byte	0x04, 0x17
        /*004a*/ 	.short	(.L_43 - .L_42)
.L_42:
        /*004c*/ 	.word	0x00000000
        /*0050*/ 	.short	0x0000
        /*0052*/ 	.short	0x0000
        /*0054*/ 	.byte	0x00, 0xf5, 0x21, 0x00


	//----- nvinfo : EIATTR_SPARSE_MMA_MASK
	.align		4
.L_43:
        /*0058*/ 	.byte	0x03, 0x50
        /*005a*/ 	.short	0x0000


	//----- nvinfo : EIATTR_MAXREG_COUNT
	.align		4
        /*005c*/ 	.byte	0x03, 0x1b
        /*005e*/ 	.short	0x00ff


	//----- nvinfo : EIATTR_NUM_BARRIERS
	.align		4
        /*0060*/ 	.byte	0x02, 0x4c
        /*0062*/ 	.byte	0x01
	.zero		1


	//----- nvinfo : EIATTR_MERCURY_ISA_VERSION
	.align		4
        /*0064*/ 	.byte	0x03, 0x5f
        /*0066*/ 	.short	0x0101


	//----- nvinfo : EIATTR_VRC_CTA_INIT_COUNT
	.align		4
        /*0068*/ 	.byte	0x02, 0x4a
	.zero		1
	.zero		1


	//----- nvinfo : EIATTR_EXIT_INSTR_OFFSETS
	.align		4
        /*006c*/ 	.byte	0x04, 0x1c
        /*006e*/ 	.short	(.L_45 - .L_44)


	//   ....[0]....
.L_44:
        /*0070*/ 	.word	0x000003f0


	//   ....[1]....
        /*0074*/ 	.word	0x000004a0


	//   ....[2]....
        /*0078*/ 	.word	0x000004f0


	//----- nvinfo : EIATTR_CRS_STACK_SIZE
	.align		4
.L_45:
        /*007c*/ 	.byte	0x04, 0x1e
        /*007e*/ 	.short	(.L_47 - .L_46)
.L_46:
        /*0080*/ 	.word	0x00000000


	//----- nvinfo : EIATTR_CBANK_PARAM_SIZE
	.align		4
.L_47:
        /*0084*/ 	.byte	0x03, 0x19
        /*0086*/ 	.short	0x0020


	//----- nvinfo : EIATTR_PARAM_CBANK
	.align		4
        /*0088*/ 	.byte	0x04, 0x0a
        /*008a*/ 	.short	(.L_49 - .L_48)
	.align		4
.L_48:
        /*008c*/ 	.word	index@(.nv.constant0._Z31batch_blockreduce_argmax_kernelPKfiiPfPj)
        /*0090*/ 	.short	0x0380
        /*0092*/ 	.short	0x0020


	//----- nvinfo : EIATTR_SW_WAR
	.align		4
.L_49:
        /*0094*/ 	.byte	0x04, 0x36
        /*0096*/ 	.short	(.L_51 - .L_50)
.L_50:
        /*0098*/ 	.word	0x00000008
.L_51:


//--------------------- .nv.callgraph             --------------------------
	.section	.nv.callgraph,"",@"SHT_CUDA_CALLGRAPH"
	.align	4
	.sectionentsize	8
	.align		4
        /*0000*/ 	.word	0x00000000
	.align		4
        /*0004*/ 	.word	0xffffffff
	.align		4
        /*0008*/ 	.word	0x00000000
	.align		4
        /*000c*/ 	.word	0xfffffffe
	.align		4
        /*0010*/ 	.word	0x00000000
	.align		4
        /*0014*/ 	.word	0xfffffffd
	.align		4
        /*0018*/ 	.word	0x00000000
	.align		4
        /*001c*/ 	.word	0xfffffffc


//--------------------- .text._Z28batch_blockreduce_sum_kernelPKfiiPff --------------------------
	.section	.text._Z28batch_blockreduce_sum_kernelPKfiiPff,"ax",@progbits
	.align	128
        .global         _Z28batch_blockreduce_sum_kernelPKfiiPff
        .type           _Z28batch_blockreduce_sum_kernelPKfiiPff,@function
        .size           _Z28batch_blockreduce_sum_kernelPKfiiPff,(.L_x_13 - _Z28batch_blockreduce_sum_kernelPKfiiPff)
        .other          _Z28batch_blockreduce_sum_kernelPKfiiPff,@"STO_CUDA_ENTRY STV_DEFAULT"
_Z28batch_blockreduce_sum_kernelPKfiiPff:
.text._Z28batch_blockreduce_sum_kernelPKfiiPff:
[----:B------:R-:W-:Y:S01]  /*0000*/  LDC R1, c[0x0][0x37c] ;  /* 0x0000df00ff017b82 */ /* 0x000fe20000000800 */
[----:B------:R-:W0:Y:S01]  /*0010*/  S2R R7, SR_CTAID.X ;  /* 0x0000000000077919 */ /* 0x000e220000002500 */
[----:B------:R-:W0:Y:S01]  /*0020*/  LDCU.64 UR4, c[0x0][0x388] ;  /* 0x00007100ff0477ac */ /* 0x000e220008000a00 */
[----:B------:R-:W1:Y:S01]  /*0030*/  S2R R4, SR_TID.X ;  /* 0x0000000000047919 */ /* 0x000e620000002100 */
[----:B------:R-:W2:Y:S01]  /*0040*/  LDCU.64 UR8, c[0x0][0x358] ;  /* 0x00006b00ff0877ac */ /* 0x000ea20008000a00 */
[----:B0-----:R-:W-:-:S04]  /*0050*/  ISETP.GE.AND P0, PT, R7, UR5, PT ;  /* 0x0000000507007c0c */ /* 0x001fc8000bf06270 */
[----:B-1----:R-:W-:-:S13]  /*0060*/  ISETP.LT.AND P0, PT, R4, UR4, !P0 ;  /* 0x0000000404007c0c */ /* 0x002fda000c701270 */
[----:B------:R-:W0:Y:S01]  /*0070*/  @P0 LDC.64 R2, c[0x0][0x380] ;  /* 0x0000e000ff020b82 */ /* 0x000e220000000a00 */
[----:B------:R-:W-:-:S04]  /*0080*/  @P0 IMAD R5, R7, UR4, R4 ;  /* 0x0000000407050c24 */ /* 0x000fc8000f8e0204 */
[----:B0-----:R-:W-:-:S06]  /*0090*/  @P0 IMAD.WIDE R2, R5, 0x4, R2 ;  /* 0x0000000405020825 */ /* 0x001fcc00078e0202 */
[----:B--2---:R-:W2:Y:S01]  /*00a0*/  @P0 LDG.E R3, desc[UR8][R2.64] ;  /* 0x0000000802030981 */ /* 0x004ea2000c1e1900 */
[----:B------:R-:W0:Y:S01]  /*00b0*/  S2UR UR5, SR_CgaCtaId ;  /* 0x00000000000579c3 */ /* 0x000e220000008800 */
[----:B------:R-:W-:Y:S01]  /*00c0*/  UMOV UR4, 0x400 ;  /* 0x0000040000047882 */ /* 0x000fe20000000000 */
[----:B------:R-:W-:Y:S01]  /*00d0*/  LEA.HI R0, R4, R4, RZ, 0x1b ;  /* 0x0000000404007211 */ /* 0x000fe200078fd8ff */
[----:B------:R-:W1:Y:S02]  /*00e0*/  LDCU UR7, c[0x0][0x360] ;  /* 0x00006c00ff0777ac */ /* 0x000e640008000800 */
[----:B-1----:R-:W-:Y:S02]  /*00f0*/  UISETP.GE.U32.AND UP0, UPT, UR7, 0x2, UPT ;  /* 0x000000020700788c */ /* 0x002fe4000bf06070 */
[----:B0-----:R-:W-:-:S06]  /*0100*/  ULEA UR4, UR5, UR4, 0x18 ;  /* 0x0000000405047291 */ /* 0x001fcc000f8ec0ff */
[----:B------:R-:W-:-:S05]  /*0110*/  LEA R0, R0, UR4, 0x2 ;  /* 0x0000000400007c11 */ /* 0x000fca000f8e10ff */
[----:B--2---:R0:W-:Y:S01]  /*0120*/  @P0 STS [R0], R3 ;  /* 0x0000000300000388 */ /* 0x0041e20000000800 */
[----:B------:R-:W-:Y:S06]  /*0130*/  BAR.SYNC.DEFER_BLOCKING 0x0 ;  /* 0x0000000000007b1d */ /* 0x000fec0000010000 */
[----:B------:R-:W-:Y:S05]  /*0140*/  BRA.U !UP0, `(.L_x_0) ;  /* 0x00000001084c7547 */ /* 0x000fea000b800000 */
[----:B------:R-:W1:Y:S01]  /*0150*/  LDCU UR10, c[0x0][0x388] ;  /* 0x00007100ff0a77ac */ /* 0x000e620008000800 */
[----:B------:R-:W-:-:S05]  /*0160*/  UMOV UR5, 0x1 ;  /* 0x0000000100057882 */ /* 0x000fca0000000000 */
.L_x_3:
[----:B------:R-:W-:Y:S04]  /*0170*/  BSSY.RECONVERGENT B0, `(.L_x_1) ;  /* 0x000000c000007945 */ /* 0x000fe80003800200 */
[----:B--2---:R-:W-:Y:S05]  /*0180*/  @!P0 BRA `(.L_x_2) ;  /* 0x0000000000288947 */ /* 0x004fea0003800000 */
[----:B------:R-:W-:Y:S02]  /*0190*/  ULEA UR6, UR5, 0x3ff, 0x1 ;  /* 0x000003ff05067891 */ /* 0x000fe4000f8e08ff */
[----:B------:R-:W-:-:S04]  /*01a0*/  VIADD R2, R4, UR5 ;  /* 0x0000000504027c36 */ /* 0x000fc80008000000 */
[----:B------:R-:W-:-:S04]  /*01b0*/  LOP3.LUT P1, RZ, R4, UR6, RZ, 0xc0, !PT ;  /* 0x0000000604ff7c12 */ /* 0x000fc8000f82c0ff */
[----:B-1----:R-:W-:-:S13]  /*01c0*/  ISETP.GE.OR P1, PT, R2, UR10, P1 ;  /* 0x0000000a02007c0c */ /* 0x002fda0008f26670 */
[----:B------:R-:W-:Y:S01]  /*01d0*/  @!P1 LEA.HI R2, R2, R2, RZ, 0x1b ;  /* 0x0000000202029211 */ /* 0x000fe200078fd8ff */
[----:B0-----:R-:W-:Y:S03]  /*01e0*/  @!P1 LDS R3, [R0] ;  /* 0x0000000000039984 */ /* 0x001fe60000000800 */
[----:B------:R-:W-:-:S06]  /*01f0*/  @!P1 LEA R2, R2, UR4, 0x2 ;  /* 0x0000000402029c11 */ /* 0x000fcc000f8e10ff */
[----:B------:R-:W0:Y:S02]  /*0200*/  @!P1 LDS R2, [R2] ;  /* 0x0000000002029984 */ /* 0x000e240000000800 */
[----:B0-----:R-:W-:-:S05]  /*0210*/  @!P1 FADD R3, R2, R3 ;  /* 0x0000000302039221 */ /* 0x001fca0000000000 */
[----:B------:R2:W-:Y:S02]  /*0220*/  @!P1 STS [R0], R3 ;  /* 0x0000000300009388 */ /* 0x0005e40000000800 */
.L_x_2:
[----:B-1----:R-:W-:Y:S05]  /*0230*/  BSYNC.RECONVERGENT B0 ;  /* 0x0000000000007941 */ /* 0x002fea0003800200 */
.L_x_1:
[----:B------:R-:W-:Y:S01]  /*0240*/  BAR.SYNC.DEFER_BLOCKING 0x0 ;  /* 0x0000000000007b1d */ /* 0x000fe20000010000 */
[----:B------:R-:W-:-:S04]  /*0250*/  USHF.L.U32 UR5, UR5, 0x1, URZ ;  /* 0x0000000105057899 */ /* 0x000fc800080006ff */
[----:B------:R-:W-:-:S09]  /*0260*/  UISETP.GE.U32.AND UP0, UPT, UR5, UR7, UPT ;  /* 0x000000070500728c */ /* 0x000fd2000bf06070 */
[----:B------:R-:W-:Y:S05]  /*0270*/  BRA.U !UP0, `(.L_x_3) ;  /* 0xfffffffd08bc7547 */ /* 0x000fea000b83ffff */
.L_x_0:
[----:B0-2---:R-:W0:Y:S02]  /*0280*/  LDC.64 R2, c[0x0][0x388] ;  /* 0x0000e200ff027b82 */ /* 0x005e240000000a00 */
[----:B0-----:R-:W-:-:S04]  /*0290*/  ISETP.GE.AND P0, PT, R2, 0x1, PT ;  /* 0x000000010200780c */ /* 0x001fc80003f06270 */
[----:B------:R-:W-:-:S04]  /*02a0*/  ISETP.NE.OR P0, PT, R4, RZ, !P0 ;  /* 0x000000ff0400720c */ /* 0x000fc80004705670 */
[----:B------:R-:W-:-:S13]  /*02b0*/  ISETP.GE.OR P0, PT, R7, R3, P0 ;  /* 0x000000030700720c */ /* 0x000fda0000706670 */
[----:B------:R-:W-:Y:S05]  /*02c0*/  @P0 EXIT ;  /* 0x000000000000094d */ /* 0x000fea0003800000 */
[----:B------:R-:W0:Y:S02]  /*02d0*/  LDCU UR6, c[0x0][0x398] ;  /* 0x00007300ff0677ac */ /* 0x000e240008000800 */
[----:B0-----:R-:W-:-:S13]  /*02e0*/  FSETP.NEU.AND P0, PT, RZ, UR6, PT ;  /* 0x00000006ff007c0b */ /* 0x001fda000bf0d000 */
[----:B------:R-:W-:Y:S05]  /*02f0*/  @!P0 BRA `(.L_x_4) ;  /* 0x0000000000288947 */ /* 0x000fea0003800000 */
[----:B------:R-:W0:Y:S02]  /*0300*/  LDC.64 R2, c[0x0][0x390] ;  /* 0x0000e400ff027b82 */ /* 0x000e240000000a00 */
[----:B0-----:R-:W-:-:S05]  /*0310*/  IMAD.WIDE.U32 R2, R7, 0x4, R2 ;  /* 0x0000000407027825 */ /* 0x001fca00078e0002 */
[----:B------:R-:W2:Y:S01]  /*0320*/  LDG.E R0, desc[UR8][R2.64] ;  /* 0x0000000802007981 */ /* 0x000ea2000c1e1900 */
[----:B------:R-:W0:Y:S01]  /*0330*/  S2UR UR5, SR_CgaCtaId ;  /* 0x00000000000579c3 */ /* 0x000e220000008800 */
[----:B------:R-:W-:Y:S02]  /*0340*/  UMOV UR4, 0x400 ;  /* 0x0000040000047882 */ /* 0x000fe40000000000 */
[----:B0-----:R-:W-:-:S09]  /*0350*/  ULEA UR4, UR5, UR4, 0x18 ;  /* 0x0000000405047291 */ /* 0x001fd2000f8ec0ff */
[----:B------:R-:W2:Y:S02]  /*0360*/  LDS R5, [UR4] ;  /* 0x00000004ff057984 */ /* 0x000ea40008000800 */
[----:B--2---:R-:W-:-:S05]  /*0370*/  FFMA R5, R0, UR6, R5 ;  /* 0x0000000600057c23 */ /* 0x004fca0008000005 */
[----:B------:R-:W-:Y:S01]  /*0380*/  STG.E desc[UR8][R2.64], R5 ;  /* 0x0000000502007986 */ /* 0x000fe2000c101908 */
[----:B------:R-:W-:Y:S05]  /*0390*/  EXIT ;  /* 0x000000000000794d */ /* 0x000fea0003800000 */
.L_x_4:
[----:B------:R-:W0:Y:S01]  /*03a0*/  S2UR UR5, SR_CgaCtaId ;  /* 0x00000000000579c3 */ /* 0x000e220000008800 */
[----:B------:R-:W-:-:S07]  /*03b0*/  UMOV UR4, 0x400 ;  /* 0x0000040000047882 */ /* 0x000fce0000000000 */
[----:B------:R-:W1:Y:S01]  /*03c0*/  LDC.64 R2, c[0x0][0x390] ;  /* 0x0000e400ff027b82 */ /* 0x000e620000000a00 */
[----:B0-----:R-:W-:Y:S01]  /*03d0*/  ULEA UR4, UR5, UR4, 0x18 ;  /* 0x0000000405047291 */ /* 0x001fe2000f8ec0ff */
[----:B-1----:R-:W-:-:S08]  /*03e0*/  IMAD.WIDE.U32 R2, R7, 0x4, R2 ;  /* 0x0000000407027825 */ /* 0x002fd000078e0002 */
[----:B------:R-:W0:Y:S04]  /*03f0*/  LDS R5, [UR4] ;  /* 0x00000004ff057984 */ /* 0x000e280008000800 */
[----:B0-----:R-:W-:Y:S01]  /*0400*/  STG.E desc[UR8][R2.64], R5 ;  /* 0x0000000502007986 */ /* 0x001fe2000c101908 */
[----:B------:R-:W-:Y:S05]  /*0410*/  EXIT ;  /* 0x000000000000794d */ /* 0x000fea0003800000 */
.L_x_5:
[----:B------:R-:W-:-:S00]  /*0420*/  BRA `(.L_x_5) ;  /* 0xfffffffc00fc7947 */ /* 0x000fc0000383ffff */
[----:B------:R-:W-:-:S00]  /*0430*/  NOP ;  /* 0x0000000000007918 */ /* 0x000fc00000000000 */
        /* <DEDUP_REMOVED lines=12> */
.L_x_13:


//--------------------- .text._Z31batch_blockreduce_argmax_kernelPKfiiPfPj --------------------------
	.section	.text._Z31batch_blockreduce_argmax_kernelPKfiiPfPj,"ax",@progbits
	.align	128
        .global         _Z31batch_blockreduce_argmax_kernelPKfiiPfPj
        .type           _Z31batch_blockreduce_argmax_kernelPKfiiPfPj,@function
        .size           _Z31batch_blockreduce_argmax_kernelPKfiiPfPj,(.L_x_14 - _Z31batch_blockreduce_argmax_kernelPKfiiPfPj)
        .other          _Z31batch_blockreduce_argmax_kernelPKfiiPfPj,@"STO_CUDA_ENTRY STV_DEFAULT"
_Z31batch_blockreduce_argmax_kernelPKfiiPfPj:
.text._Z31batch_blockreduce_argmax_kernelPKfiiPfPj:
[----:B------:R-:W-:Y:S01]  /*0000*/  LDC R1, c[0x0][0x37c] ;  /* 0x0000df00ff017b82 */ /* 0x000fe20000000800 */
[----:B------:R-:W0:Y:S01]  /*0010*/  S2R R0, SR_CTAID.X ;  /* 0x0000000000007919 */ /* 0x000e220000002500 */
[----:B------:R-:W0:Y:S01]  /*0020*/  LDCU.64 UR12, c[0x0][0x388] ;  /* 0x00007100ff0c77ac */ /* 0x000e220008000a00 */
[----:B------:R-:W-:Y:S01]  /*0030*/  BSSY.RECONVERGENT B0, `(.L_x_6) ;  /* 0x0000015000007945 */ /* 0x000fe20003800200 */
[----:B------:R-:W1:Y:S01]  /*0040*/  S2R R7, SR_TID.X ;  /* 0x0000000000077919 */ /* 0x000e620000002100 */
[----:B------:R-:W2:Y:S01]  /*0050*/  LDCU UR10, c[0x0][0x360] ;  /* 0x00006c00ff0a77ac */ /* 0x000ea20008000800 */
[----:B------:R-:W3:Y:S01]  /*0060*/  LDCU.64 UR8, c[0x0][0x358] ;  /* 0x00006b00ff0877ac */ /* 0x000ee20008000a00 */
[----:B0-----:R-:W-:-:S04]  /*0070*/  ISETP.GE.AND P0, PT, R0, UR13, PT ;  /* 0x0000000d00007c0c */ /* 0x001fc8000bf06270 */
[----:B-1----:R-:W-:-:S13]  /*0080*/  ISETP.LT.AND P0, PT, R7, UR12, !P0 ;  /* 0x0000000c07007c0c */ /* 0x002fda000c701270 */
[----:B--23--:R-:W-:Y:S05]  /*0090*/  @!P0 BRA `(.L_x_7) ;  /* 0x0000000000388947 */ /* 0x00cfea0003800000 */
[----:B------:R-:W0:Y:S01]  /*00a0*/  LDC.64 R2, c[0x0][0x380] ;  /* 0x0000e000ff027b82 */ /* 0x000e220000000a00 */
[----:B------:R-:W-:-:S04]  /*00b0*/  IMAD R5, R0, UR12, R7 ;  /* 0x0000000c00057c24 */ /* 0x000fc8000f8e0207 */
[----:B0-----:R-:W-:-:S06]  /*00c0*/  IMAD.WIDE R2, R5, 0x4, R2 ;  /* 0x0000000405027825 */ /* 0x001fcc00078e0202 */
[----:B------:R-:W2:Y:S01]  /*00d0*/  LDG.E R2, desc[UR8][R2.64] ;  /* 0x0000000802027981 */ /* 0x000ea2000c1e1900 */
[----:B------:R-:W0:Y:S01]  /*00e0*/  S2UR UR6, SR_CgaCtaId ;  /* 0x00000000000679c3 */ /* 0x000e220000008800 */
[----:B------:R-:W-:Y:S01]  /*00f0*/  UMOV UR4, 0x400 ;  /* 0x0000040000047882 */ /* 0x000fe20000000000 */
[----:B------:R-:W-:Y:S01]  /*0100*/  LEA.HI R4, R7, R7, RZ, 0x1b ;  /* 0x0000000707047211 */ /* 0x000fe200078fd8ff */
[----:B------:R-:W-:Y:S02]  /*0110*/  UIADD3 UR5, UPT, UPT, UR4, 0x1080, URZ ;  /* 0x0000108004057890 */ /* 0x000fe4000fffe0ff */
[----:B0-----:R-:W-:Y:S02]  /*0120*/  ULEA UR4, UR6, UR4, 0x18 ;  /* 0x0000000406047291 */ /* 0x001fe4000f8ec0ff */
[----:B------:R-:W-:-:S04]  /*0130*/  ULEA UR5, UR6, UR5, 0x18 ;  /* 0x0000000506057291 */ /* 0x000fc8000f8ec0ff */
[C---:B------:R-:W-:Y:S02]  /*0140*/  LEA R5, R4.reuse, UR4, 0x2 ;  /* 0x0000000404057c11 */ /* 0x040fe4000f8e10ff */
[----:B------:R-:W-:-:S03]  /*0150*/  LEA R4, R4, UR5, 0x2 ;  /* 0x0000000504047c11 */ /* 0x000fc6000f8e10ff */
[----:B--2---:R0:W-:Y:S04]  /*0160*/  STS [R5], R2 ;  /* 0x0000000205007388 */ /* 0x0041e80000000800 */
[----:B------:R0:W-:Y:S02]  /*0170*/  STS [R4], R7 ;  /* 0x0000000704007388 */ /* 0x0001e40000000800 */
.L_x_7:
[----:B------:R-:W-:Y:S05]  /*0180*/  BSYNC.RECONVERGENT B0 ;  /* 0x0000000000007941 */ /* 0x000fea0003800200 */
.L_x_6:
[----:B------:R-:W-:Y:S01]  /*0190*/  BAR.SYNC.DEFER_BLOCKING 0x0 ;  /* 0x0000000000007b1d */ /* 0x000fe20000010000 */
[----:B------:R-:W-:-:S09]  /*01a0*/  UISETP.GE.U32.AND UP0, UPT, UR10, 0x2, UPT ;  /* 0x000000020a00788c */ /* 0x000fd2000bf06070 */
[----:B------:R-:W-:Y:S05]  /*01b0*/  BRA.U !UP0, `(.L_x_8) ;  /* 0x00000001087c7547 */ /* 0x000fea000b800000 */
[----:B------:R-:W1:Y:S01]  /*01c0*/  S2UR UR5, SR_CgaCtaId ;  /* 0x00000000000579c3 */ /* 0x000e620000008800 */
[----:B------:R-:W-:Y:S01]  /*01d0*/  UMOV UR4, 0x400 ;  /* 0x0000040000047882 */ /* 0x000fe20000000000 */
[----:B0-----:R-:W-:Y:S01]  /*01e0*/  LEA.HI R2, R7, R7, RZ, 0x1b ;  /* 0x0000000707027211 */ /* 0x001fe200078fd8ff */
[----:B------:R-:W-:Y:S01]  /*01f0*/  UIADD3 UR6, UPT, UPT, UR4, 0x1080, URZ ;  /* 0x0000108004067890 */ /* 0x000fe2000fffe0ff */
[----:B------:R-:W0:Y:S01]  /*0200*/  LDCU UR11, c[0x0][0x388] ;  /* 0x00007100ff0b77ac */ /* 0x000e220008000800 */
[----:B-1----:R-:W-:Y:S02]  /*0210*/  ULEA UR4, UR5, UR4, 0x18 ;  /* 0x0000000405047291 */ /* 0x002fe4000f8ec0ff */
[----:B------:R-:W-:-:S03]  /*0220*/  ULEA UR6, UR5, UR6, 0x18 ;  /* 0x0000000605067291 */ /* 0x000fc6000f8ec0ff */
[----:B------:R-:W-:Y:S01]  /*0230*/  UMOV UR5, 0x1 ;  /* 0x0000000100057882 */ /* 0x000fe20000000000 */
[C---:B------:R-:W-:Y:S02]  /*0240*/  LEA R6, R2.reuse, UR4, 0x2 ;  /* 0x0000000402067c11 */ /* 0x040fe4000f8e10ff */
[----:B0-----:R-:W-:-:S07]  /*0250*/  LEA R5, R2, UR6, 0x2 ;  /* 0x0000000602057c11 */ /* 0x001fce000f8e10ff */
.L_x_11:
[----:B------:R-:W-:Y:S04]  /*0260*/  BSSY.RECONVERGENT B0, `(.L_x_9) ;  /* 0x0000010000007945 */ /* 0x000fe80003800200 */
[----:B0-----:R-:W-:Y:S05]  /*0270*/  @!P0 BRA `(.L_x_10) ;  /* 0x0000000000388947 */ /* 0x001fea0003800000 */
[----:B------:R-:W-:Y:S02]  /*0280*/  ULEA UR7, UR5, 0x3ff, 0x1 ;  /* 0x000003ff05077891 */ /* 0x000fe4000f8e08ff */
[----:B------:R-:W-:-:S04]  /*0290*/  VIADD R2, R7, UR5 ;  /* 0x0000000507027c36 */ /* 0x000fc80008000000 */
[----:B------:R-:W-:-:S04]  /*02a0*/  LOP3.LUT P1, RZ, R7, UR7, RZ, 0xc0, !PT ;  /* 0x0000000707ff7c12 */ /* 0x000fc8000f82c0ff */
[----:B------:R-:W-:-:S13]  /*02b0*/  ISETP.GE.OR P1, PT, R2, UR11, P1 ;  /* 0x0000000b02007c0c */ /* 0x000fda0008f26670 */
[----:B------:R-:W-:Y:S05]  /*02c0*/  @P1 BRA `(.L_x_10) ;  /* 0x0000000000241947 */ /* 0x000fea0003800000 */
[----:B------:R-:W-:Y:S02]  /*02d0*/  LEA.HI R4, R2, R2, RZ, 0x1b ;  /* 0x0000000202047211 */ /* 0x000fe400078fd8ff */
[----:B------:R-:W-:Y:S02]  /*02e0*/  LDS R2, [R6] ;  /* 0x0000000006027984 */ /* 0x000fe40000000800 */
[----:B------:R-:W-:-:S06]  /*02f0*/  LEA R3, R4, UR4, 0x2 ;  /* 0x0000000404037c11 */ /* 0x000fcc000f8e10ff */
[----:B------:R-:W0:Y:S02]  /*0300*/  LDS R3, [R3] ;  /* 0x0000000003037984 */ /* 0x000e240000000800 */
[----:B0-----:R-:W-:-:S13]  /*0310*/  FSETP.GEU.AND P1, PT, R2, R3, PT ;  /* 0x000000030200720b */ /* 0x001fda0003f2e000 */
[----:B------:R-:W-:Y:S01]  /*0320*/  @!P1 LEA R2, R4, UR6, 0x2 ;  /* 0x0000000604029c11 */ /* 0x000fe2000f8e10ff */
[----:B------:R-:W-:Y:S05]  /*0330*/  @!P1 STS [R6], R3 ;  /* 0x0000000306009388 */ /* 0x000fea0000000800 */
[----:B------:R-:W0:Y:S04]  /*0340*/  @!P1 LDS R2, [R2] ;  /* 0x0000000002029984 */ /* 0x000e280000000800 */
[----:B0-----:R0:W-:Y:S02]  /*0350*/  @!P1 STS [R5], R2 ;  /* 0x0000000205009388 */ /* 0x0011e40000000800 */
.L_x_10:
[----:B------:R-:W-:Y:S05]  /*0360*/  BSYNC.RECONVERGENT B0 ;  /* 0x0000000000007941 */ /* 0x000fea0003800200 */
.L_x_9:
[----:B------:R-:W-:Y:S01]  /*0370*/  BAR.SYNC.DEFER_BLOCKING 0x0 ;  /* 0x0000000000007b1d */ /* 0x000fe20000010000 */
[----:B------:R-:W-:-:S04]  /*0380*/  USHF.L.U32 UR5, UR5, 0x1, URZ ;  /* 0x0000000105057899 */ /* 0x000fc800080006ff */
[----:B------:R-:W-:-:S09]  /*0390*/  UISETP.GE.U32.AND UP0, UPT, UR5, UR10, UPT ;  /* 0x0000000a0500728c */ /* 0x000fd2000bf06070 */
[----:B------:R-:W-:Y:S05]  /*03a0*/  BRA.U !UP0, `(.L_x_11) ;  /* 0xfffffffd08ac7547 */ /* 0x000fea000b83ffff */
.L_x_8:
[----:B0-----:R-:W0:Y:S02]  /*03b0*/  LDC.64 R2, c[0x0][0x388] ;  /* 0x0000e200ff027b82 */ /* 0x001e240000000a00 */
[----:B0-----:R-:W-:-:S04]  /*03c0*/  ISETP.GE.AND P0, PT, R2, 0x1, PT ;  /* 0x000000010200780c */ /* 0x001fc80003f06270 */
[----:B------:R-:W-:-:S04]  /*03d0*/  ISETP.NE.OR P0, PT, R7, RZ, !P0 ;  /* 0x000000ff0700720c */ /* 0x000fc80004705670 */
[----:B------:R-:W-:-:S13]  /*03e0*/  ISETP.GE.OR P0, PT, R0, R3, P0 ;  /* 0x000000030000720c */ /* 0x000fda0000706670 */
[----:B------:R-:W-:Y:S05]  /*03f0*/  @P0 EXIT ;  /* 0x000000000000094d */ /* 0x000fea0003800000 */
[----:B------:R-:W0:Y:S01]  /*0400*/  S2UR UR5, SR_CgaCtaId ;  /* 0x00000000000579c3 */ /* 0x000e220000008800 */
[----:B------:R-:W-:Y:S01]  /*0410*/  UMOV UR4, 0x400 ;  /* 0x0000040000047882 */ /* 0x000fe20000000000 */
[----:B------:R-:W1:Y:S06]  /*0420*/  LDCU.64 UR6, c[0x0][0x398] ;  /* 0x00007300ff0677ac */ /* 0x000e6c0008000a00 */
[----:B------:R-:W2:Y:S01]  /*0430*/  LDC.64 R2, c[0x0][0x390] ;  /* 0x0000e400ff027b82 */ /* 0x000ea20000000a00 */
[----:B-1----:R-:W-:Y:S01]  /*0440*/  ISETP.NE.U32.AND P0, PT, RZ, UR6, PT ;  /* 0x00000006ff007c0c */ /* 0x002fe2000bf05070 */
[----:B0-----:R-:W-:-:S03]  /*0450*/  ULEA UR4, UR5, UR4, 0x18 ;  /* 0x0000000405047291 */ /* 0x001fc6000f8ec0ff */
[----:B------:R-:W-:Y:S01]  /*0460*/  ISETP.NE.AND.EX P0, PT, RZ, UR7, PT, P0 ;  /* 0x00000007ff007c0c */ /* 0x000fe2000bf05300 */
[----:B--2---:R-:W-:-:S05]  /*0470*/  IMAD.WIDE.U32 R2, R0, 0x4, R2 ;  /* 0x0000000400027825 */ /* 0x004fca00078e0002 */
[----:B------:R-:W0:Y:S04]  /*0480*/  LDS R5, [UR4] ;  /* 0x00000004ff057984 */ /* 0x000e280008000800 */
[----:B0-----:R0:W-:Y:S03]  /*0490*/  STG.E desc[UR8][R2.64], R5 ;  /* 0x0000000502007986 */ /* 0x0011e6000c101908 */
[----:B------:R-:W-:Y:S05]  /*04a0*/  @!P0 EXIT ;  /* 0x000000000000894d */ /* 0x000fea0003800000 */
[----:B0-----:R-:W0:Y:S01]  /*04b0*/  LDS R5, [UR4+0x1080] ;  /* 0x00108004ff057984 */ /* 0x001e220008000800 */
[----:B------:R-:W1:Y:S02]  /*04c0*/  LDC.64 R2, c[0x0][0x398] ;  /* 0x0000e600ff027b82 */ /* 0x000e640000000a00 */
[----:B-1----:R-:W-:-:S05]  /*04d0*/  IMAD.WIDE.U32 R2, R0, 0x4, R2 ;  /* 0x0000000400027825 */ /* 0x002fca00078e0002 */
[----:B0-----:R-:W-:Y:S01]  /*04e0*/  STG.E desc[UR8][R2.64], R5 ;  /* 0x0000000502007986 */ /* 0x001fe2000c101908 */
[----:B------:R-:W-:Y:S05]  /*04f0*/  EXIT ;  /* 0x000000000000794d */ /* 0x000fea0003800000 */
.L_x_12:
        /* <DEDUP_REMOVED lines=16> */
.L_x_14:


//--------------------- .nv.shared._Z28batch_blockreduce_sum_kernelPKfiiPff --------------------------
	.section	.nv.shared._Z28batch_blockreduce_sum_kernelPKfiiPff,"aw",@nobits
	.sectionflags	@""
	.align	4
.nv.shared._Z28batch_blockreduce_sum_kernelPKfiiPff:
	.zero		5248


//--------------------- .nv.shared.reserved.0     --------------------------
	.section	.nv.shared.reserved.0,"aw",@nobits
	.weak		__nv_reservedSMEM_offset_0_alias
	.size		__nv_reservedSMEM_offset_0_alias, 0, 64
	.other		__nv_reservedSMEM_offset_0_alias,@"STO_CUDA_RESERVED_SHARED STV_DEFAULT"
__nv_reservedSMEM_offset_0_alias:
	.zero		0
	.zero		64


//--------------------- .nv.shared._Z31batch_blockreduce_argmax_kernelPKfiiPfPj --------------------------
	.section	.nv.shared._Z31batch_blockreduce_argmax_kernelPKfiiPfPj,"aw",@nobits
	.sectionflags	@""
	.align	4
.nv.shared._Z31batch_blockreduce_argmax_kernelPKfiiPfPj:
	.zero		9472


//--------------------- .nv.constant0._Z28batch_blockreduce_sum_kernelPKfiiPff --------------------------
	.section	.nv.constant0._Z28batch_blockreduce_sum_kernelPKfiiPff,"a",@progbits
	.sectionflags	@""
	.align	4
.nv.constant0._Z28batch_blockreduce_sum_kernelPKfiiPff:
	.zero		924


//--------------------- .nv.constant0._Z31batch_blockreduce_argmax_kernelPKfiiPfPj --------------------------
	.section	.nv.constant0._Z31batch_blockreduce_argmax_kernelPKfiiPfPj,"a",@progbits
	.sectionflags	@""
	.align	4
.nv.constant0._Z31batch_blockreduce_argmax_kernelPKfiiPfPj:
	.zero		928


//--------------------- SYMBOLS --------------------------

	.type		.nv.reservedSmem.offset0,@object
	.size		.nv.reservedSmem.offset0,0x4
	.type		.nv.reservedSmem.cap,@object
	.size		.nv.reservedSmem.cap,0x4
